	.headerflags	@"EF_CUDA_TEXMODE_UNIFIED EF_CUDA_64BIT_ADDRESS EF_CUDA_ACCELERATORS EF_CUDA_SM90 EF_CUDA_VIRTUAL_SM(EF_CUDA_SM90)"
	.elftype	@"ET_EXEC"


//--------------------- .nv.info                  --------------------------
	.section	.nv.info,"",@"SHT_CUDA_INFO"
	.align	4


	//----- nvinfo : EIATTR_REGCOUNT
	.align		4
        /*0000*/ 	.byte	0x04, 0x2f
        /*0002*/ 	.short	(.L_3 - .L_2)
	.align		4
.L_2:
        /*0004*/ 	.word	index@(triton_poi_fused__native_batch_norm_legit_no_training_add_relu_33)
        /*0008*/ 	.word	0x00000026


	//----- nvinfo : EIATTR_MIN_STACK_SIZE
	.align		4
.L_3:
        /*000c*/ 	.byte	0x04, 0x12
        /*000e*/ 	.short	(.L_5 - .L_4)
	.align		4
.L_4:
        /*0010*/ 	.word	index@(triton_poi_fused__native_batch_norm_legit_no_training_add_relu_33)
        /*0014*/ 	.word	0x00000000


	//----- nvinfo : EIATTR_FRAME_SIZE
	.align		4
.L_5:
        /*0018*/ 	.byte	0x04, 0x11
        /*001a*/ 	.short	(.L_7 - .L_6)
	.align		4
.L_6:
        /*001c*/ 	.word	index@(triton_poi_fused__native_batch_norm_legit_no_training_add_relu_33)
        /*0020*/ 	.word	0x00000000


	//----- nvinfo : EIATTR_MIN_STACK_SIZE
	.align		4
.L_7:
        /*0024*/ 	.byte	0x04, 0x12
        /*0026*/ 	.short	(.L_9 - .L_8)
	.align		4
.L_8:
        /*0028*/ 	.word	index@(triton_poi_fused__native_batch_norm_legit_no_training_add_relu_33)
        /*002c*/ 	.word	0x00000000
.L_9:


//--------------------- .nv.info.triton_poi_fused__native_batch_norm_legit_no_training_add_relu_33 --------------------------
	.section	.nv.info.triton_poi_fused__native_batch_norm_legit_no_training_add_relu_33,"",@"SHT_CUDA_INFO"
	.sectionflags	@""
	.align	4


	//----- nvinfo : EIATTR_CUDA_API_VERSION
	.align		4
        /*0000*/ 	.byte	0x04, 0x37
        /*0002*/ 	.short	(.L_11 - .L_10)
.L_10:
        /*0004*/ 	.word	0x0000007c


	//----- nvinfo : EIATTR_KPARAM_INFO
	.align		4
.L_11:
        /*0008*/ 	.byte	0x04, 0x17
        /*000a*/ 	.short	(.L_13 - .L_12)
.L_12:
        /*000c*/ 	.word	0x00000000
        /*0010*/ 	.short	0x000b
        /*0012*/ 	.short	0x0058
        /*0014*/ 	.byte	0x00, 0xf0, 0x11, 0x00


	//----- nvinfo : EIATTR_KPARAM_INFO
	.align		4
.L_13:
        /*0018*/ 	.byte	0x04, 0x17
        /*001a*/ 	.short	(.L_15 - .L_14)
.L_14:
        /*001c*/ 	.word	0x00000000
        /*0020*/ 	.short	0x000a
        /*0022*/ 	.short	0x0050
        /*0024*/ 	.byte	0x00, 0xf4, 0x21, 0x00


	//----- nvinfo : EIATTR_KPARAM_INFO
	.align		4
.L_15:
        /*0028*/ 	.byte	0x04, 0x17
        /*002a*/ 	.short	(.L_17 - .L_16)
.L_16:
        /*002c*/ 	.word	0x00000000
        /*0030*/ 	.short	0x0009
        /*0032*/ 	.short	0x0048
        /*0034*/ 	.byte	0x00, 0xf4, 0x21, 0x00


	//----- nvinfo : EIATTR_KPARAM_INFO
	.align		4
.L_17:
        /*0038*/ 	.byte	0x04, 0x17
        /*003a*/ 	.short	(.L_19 - .L_18)
.L_18:
        /*003c*/ 	.word	0x00000000
        /*0040*/ 	.short	0x0008
        /*0042*/ 	.short	0x0040
        /*0044*/ 	.byte	0x00, 0xf4, 0x21, 0x00


	//----- nvinfo : EIATTR_KPARAM_INFO
	.align		4
.L_19:
        /*0048*/ 	.byte	0x04, 0x17
        /*004a*/ 	.short	(.L_21 - .L_20)
.L_20:
        /*004c*/ 	.word	0x00000000
        /*0050*/ 	.short	0x0007
        /*0052*/ 	.short	0x0038
        /*0054*/ 	.byte	0x00, 0xf4, 0x21, 0x00


	//----- nvinfo : EIATTR_KPARAM_INFO
	.align		4
.L_21:
        /*0058*/ 	.byte	0x04, 0x17
        /*005a*/ 	.short	(.L_23 - .L_22)
.L_22:
        /*005c*/ 	.word	0x00000000
        /*0060*/ 	.short	0x0006
        /*0062*/ 	.short	0x0030
        /*0064*/ 	.byte	0x00, 0xf4, 0x21, 0x00


	//----- nvinfo : EIATTR_KPARAM_INFO
	.align		4
.L_23:
        /*0068*/ 	.byte	0x04, 0x17
        /*006a*/ 	.short	(.L_25 - .L_24)
.L_24:
        /*006c*/ 	.word	0x00000000
        /*0070*/ 	.short	0x0005
        /*0072*/ 	.short	0x0028
        /*0074*/ 	.byte	0x00, 0xf4, 0x21, 0x00


	//----- nvinfo : EIATTR_KPARAM_INFO
	.align		4
.L_25:
        /*0078*/ 	.byte	0x04, 0x17
        /*007a*/ 	.short	(.L_27 - .L_26)
.L_26:
        /*007c*/ 	.word	0x00000000
        /*0080*/ 	.short	0x0004
        /*0082*/ 	.short	0x0020
        /*0084*/ 	.byte	0x00, 0xf4, 0x21, 0x00


	//----- nvinfo : EIATTR_KPARAM_INFO
	.align		4
.L_27:
        /*0088*/ 	.byte	0x04, 0x17
        /*008a*/ 	.short	(.L_29 - .L_28)
.L_28:
        /*008c*/ 	.word	0x00000000
        /*0090*/ 	.short	0x0003
        /*0092*/ 	.short	0x0018
        /*0094*/ 	.byte	0x00, 0xf4, 0x21, 0x00


	//----- nvinfo : EIATTR_KPARAM_INFO
	.align		4
.L_29:
        /*0098*/ 	.byte	0x04, 0x17
        /*009a*/ 	.short	(.L_31 - .L_30)
.L_30:
        /*009c*/ 	.word	0x00000000
        /*00a0*/ 	.short	0x0002
        /*00a2*/ 	.short	0x0010
        /*00a4*/ 	.byte	0x00, 0xf4, 0x21, 0x00


	//----- nvinfo : EIATTR_KPARAM_INFO
	.align		4
.L_31:
        /*00a8*/ 	.byte	0x04, 0x17
        /*00aa*/ 	.short	(.L_33 - .L_32)
.L_32:
        /*00ac*/ 	.word	0x00000000
        /*00b0*/ 	.short	0x0001
        /*00b2*/ 	.short	0x0008
        /*00b4*/ 	.byte	0x00, 0xf4, 0x21, 0x00


	//----- nvinfo : EIATTR_KPARAM_INFO
	.align		4
.L_33:
        /*00b8*/ 	.byte	0x04, 0x17
        /*00ba*/ 	.short	(.L_35 - .L_34)
.L_34:
        /*00bc*/ 	.word	0x00000000
        /*00c0*/ 	.short	0x0000
        /*00c2*/ 	.short	0x0000
        /*00c4*/ 	.byte	0x00, 0xf4, 0x21, 0x00


	//----- nvinfo : EIATTR_SPARSE_MMA_MASK
	.align		4
.L_35:
        /*00c8*/ 	.byte	0x03, 0x50
        /*00ca*/ 	.short	0x0000


	//----- nvinfo : EIATTR_MAXREG_COUNT
	.align		4
        /*00cc*/ 	.byte	0x03, 0x1b
        /*00ce*/ 	.short	0x00ff


	//----- nvinfo : EIATTR_EXIT_INSTR_OFFSETS
	.align		4
        /*00d0*/ 	.byte	0x04, 0x1c
        /*00d2*/ 	.short	(.L_37 - .L_36)


	//   ....[0]....
.L_36:
        /*00d4*/ 	.word	0x00000a20


	//----- nvinfo : EIATTR_REQNTID
	.align		4
.L_37:
        /*00d8*/ 	.byte	0x04, 0x10
        /*00da*/ 	.short	(.L_39 - .L_38)
.L_38:
        /*00dc*/ 	.word	0x00000080
        /*00e0*/ 	.word	0x00000001
        /*00e4*/ 	.word	0x00000001


	//----- nvinfo : EIATTR_CBANK_PARAM_SIZE
	.align		4
.L_39:
        /*00e8*/ 	.byte	0x03, 0x19
        /*00ea*/ 	.short	0x005c


	//----- nvinfo : EIATTR_PARAM_CBANK
	.align		4
        /*00ec*/ 	.byte	0x04, 0x0a
        /*00ee*/ 	.short	(.L_41 - .L_40)
	.align		4
.L_40:
        /*00f0*/ 	.word	index@(.nv.constant0.triton_poi_fused__native_batch_norm_legit_no_training_add_relu_33)
        /*00f4*/ 	.short	0x0210
        /*00f6*/ 	.short	0x005c


	//----- nvinfo : EIATTR_SW_WAR
	.align		4
.L_41:
        /*00f8*/ 	.byte	0x04, 0x36
        /*00fa*/ 	.short	(.L_43 - .L_42)
.L_42:
        /*00fc*/ 	.word	0x00000008
.L_43:


//--------------------- .nv.callgraph             --------------------------
	.section	.nv.callgraph,"",@"SHT_CUDA_CALLGRAPH"
	.align	4
	.sectionentsize	8
	.align		4
        /*0000*/ 	.word	0x00000000
	.align		4
        /*0004*/ 	.word	0xffffffff
	.align		4
        /*0008*/ 	.word	0x00000000
	.align		4
        /*000c*/ 	.word	0xfffffffe
	.align		4
        /*0010*/ 	.word	0x00000000
	.align		4
        /*0014*/ 	.word	0xfffffffd
	.align		4
        /*0018*/ 	.word	0x00000000
	.align		4
        /*001c*/ 	.word	0xfffffffc


//--------------------- .nv.constant4             --------------------------
	.section	.nv.constant4,"a",@progbits
	.align	8
	.align		8
.nv.constant4:
        /*0000*/ 	.dword	_$_str
	.align		8
        /*0008*/ 	.dword	_$_str_$_2


//--------------------- .text.triton_poi_fused__native_batch_norm_legit_no_training_add_relu_33 --------------------------
	.section	.text.triton_poi_fused__native_batch_norm_legit_no_training_add_relu_33,"ax",@progbits
	.align	128
        .global         triton_poi_fused__native_batch_norm_legit_no_training_add_relu_33
        .type           triton_poi_fused__native_batch_norm_legit_no_training_add_relu_33,@function
        .size           triton_poi_fused__native_batch_norm_legit_no_training_add_relu_33,(.L_x_1 - triton_poi_fused__native_batch_norm_legit_no_training_add_relu_33)
        .other          triton_poi_fused__native_batch_norm_legit_no_training_add_relu_33,@"STO_CUDA_ENTRY STV_DEFAULT"
triton_poi_fused__native_batch_norm_legit_no_training_add_relu_33:
.text.triton_poi_fused__native_batch_norm_legit_no_training_add_relu_33:
[----:B------:R-:W-:Y:S01]  /*0000*/  LDC R1, c[0x0][0x28] ;  /* 0x00000a00ff017b82 */ /* 0x000fe20000000800 */
[----:B------:R-:W1:Y:S07]  /*0010*/  S2R R0, SR_TID.X ;  /* 0x0000000000007919 */ /* 0x000e6e0000002100 */
[----:B------:R-:W2:Y:S01]  /*0020*/  LDC.64 R16, c[0x0][0x228] ;  /* 0x00008a00ff107b82 */ /* 0x000ea20000000a00 */
[----:B------:R-:W-:Y:S01]  /*0030*/  ULDC.64 UR4, c[0x0][0x208] ;  /* 0x0000820000047ab9 */ /* 0x000fe20000000a00 */
[----:B------:R-:W3:Y:S06]  /*0040*/  S2R R5, SR_CTAID.X ;  /* 0x0000000000057919 */ /* 0x000eec0000002500 */
[----:B------:R-:W4:Y:S08]  /*0050*/  LDC.64 R32, c[0x0][0x218] ;  /* 0x00008600ff207b82 */ /* 0x000f300000000a00 */
[----:B------:R-:W5:Y:S08]  /*0060*/  LDC.64 R28, c[0x0][0x220] ;  /* 0x00008800ff1c7b82 */ /* 0x000f700000000a00 */
[----:B------:R-:W5:Y:S01]  /*0070*/  LDC.64 R20, c[0x0][0x230] ;  /* 0x00008c00ff147b82 */ /* 0x000f620000000a00 */
[----:B-1----:R-:W-:-:S07]  /*0080*/  SHF.L.U32 R0, R0, 0x2, RZ ;  /* 0x0000000200007819 */ /* 0x002fce00000006ff */
[----:B------:R-:W1:Y:S01]  /*0090*/  LDC.64 R6, c[0x0][0x250] ;  /* 0x00009400ff067b82 */ /* 0x000e620000000a00 */
[----:B---3--:R-:W-:Y:S02]  /*00a0*/  SHF.R.S32.HI R3, RZ, 0x16, R5 ;  /* 0x00000016ff037819 */ /* 0x008fe40000011405 */
[----:B------:R-:W-:Y:S02]  /*00b0*/  LOP3.LUT R0, R0, 0x1fc, RZ, 0xc0, !PT ;  /* 0x000001fc00007812 */ /* 0x000fe400078ec0ff */
[----:B------:R-:W-:Y:S02]  /*00c0*/  SGXT R3, R3, 0x1 ;  /* 0x000000010303781a */ /* 0x000fe40000000200 */
[----:B------:R-:W-:Y:S02]  /*00d0*/  LEA R0, R5, R0, 0x9 ;  /* 0x0000000005007211 */ /* 0x000fe400078e48ff */
[----:B------:R-:W3:Y:S02]  /*00e0*/  LDC.64 R4, c[0x0][0x238] ;  /* 0x00008e00ff047b82 */ /* 0x000ee40000000a00 */
[----:B------:R-:W-:-:S04]  /*00f0*/  LEA.HI R3, R3, R0, RZ, 0xa ;  /* 0x0000000003037211 */ /* 0x000fc800078f50ff */
[----:B------:R-:W-:-:S04]  /*0100*/  LOP3.LUT R3, R3, 0xfffffc00, RZ, 0xc0, !PT ;  /* 0xfffffc0003037812 */ /* 0x000fc800078ec0ff */
[----:B------:R-:W-:-:S05]  /*0110*/  IADD3 R2, R0, -R3, RZ ;  /* 0x8000000300027210 */ /* 0x000fca0007ffe0ff */
[----:B--2---:R-:W-:-:S06]  /*0120*/  IMAD.WIDE R16, R2, 0x4, R16 ;  /* 0x0000000402107825 */ /* 0x004fcc00078e0210 */
[----:B------:R-:W2:Y:S01]  /*0130*/  LDG.E.EL.128 R16, desc[UR4][R16.64] ;  /* 0x0000000410107981 */ /* 0x000ea2000c2e1d00 */
[----:B----4-:R-:W-:-:S04]  /*0140*/  IMAD.WIDE R32, R0, 0x4, R32 ;  /* 0x0000000400207825 */ /* 0x010fc800078e0220 */
[C---:B-----5:R-:W-:Y:S02]  /*0150*/  IMAD.WIDE R28, R2.reuse, 0x4, R28 ;  /* 0x00000004021c7825 */ /* 0x060fe400078e021c */
[----:B------:R-:W4:Y:S02]  /*0160*/  LDG.E.128 R32, desc[UR4][R32.64] ;  /* 0x0000000420207981 */ /* 0x000f24000c1e1d00 */
[C---:B0-----:R-:W-:Y:S02]  /*0170*/  IMAD.WIDE R20, R2.reuse, 0x4, R20 ;  /* 0x0000000402147825 */ /* 0x041fe400078e0214 */
[----:B------:R-:W4:Y:S02]  /*0180*/  LDG.E.EL.128 R28, desc[UR4][R28.64] ;  /* 0x000000041c1c7981 */ /* 0x000f24000c2e1d00 */
[----:B---3--:R-:W-:Y:S02]  /*0190*/  IMAD.WIDE R24, R2, 0x4, R4 ;  /* 0x0000000402187825 */ /* 0x008fe400078e0204 */
[----:B------:R-:W3:Y:S04]  /*01a0*/  LDG.E.EL.128 R20, desc[UR4][R20.64] ;  /* 0x0000000414147981 */ /* 0x000ee8000c2e1d00 */
[----:B------:R-:W3:Y:S01]  /*01b0*/  LDG.E.EL.128 R24, desc[UR4][R24.64] ;  /* 0x0000000418187981 */ /* 0x000ee2000c2e1d00 */
[----:B------:R-:W-:Y:S01]  /*01c0*/  HFMA2.MMA R3, -RZ, RZ, 1.625, 0 ;  /* 0x3e800000ff037435 */ /* 0x000fe200000001ff */
[----:B--2---:R-:W-:Y:S01]  /*01d0*/  FADD R16, R16, 9.9999997473787516356e-06 ;  /* 0x3727c5ac10107421 */ /* 0x004fe20000000000 */
[----:B------:R-:W-:Y:S01]  /*01e0*/  FADD R17, R17, 9.9999997473787516356e-06 ;  /* 0x3727c5ac11117421 */ /* 0x000fe20000000000 */
[----:B------:R-:W-:-:S02]  /*01f0*/  FADD R18, R18, 9.9999997473787516356e-06 ;  /* 0x3727c5ac12127421 */ /* 0x000fc40000000000 */
[----:B------:R-:W0:Y:S01]  /*0200*/  MUFU.SQRT R8, R16 ;  /* 0x0000001000087308 */ /* 0x000e220000002000 */
[----:B----4-:R-:W-:-:S07]  /*0210*/  FADD R28, R32, -R28 ;  /* 0x8000001c201c7221 */ /* 0x010fce0000000000 */
[----:B------:R-:W2:Y:S01]  /*0220*/  MUFU.SQRT R4, R17 ;  /* 0x0000001100047308 */ /* 0x000ea20000002000 */
[----:B0-----:R-:W-:-:S07]  /*0230*/  FSETP.GT.AND P0, PT, R8, 8.50705917302346158658e+37, PT ;  /* 0x7e8000000800780b */ /* 0x001fce0003f04000 */
[----:B------:R-:W0:Y:S01]  /*0240*/  MUFU.SQRT R10, R18 ;  /* 0x00000012000a7308 */ /* 0x000e220000002000 */
[----:B------:R-:W-:Y:S02]  /*0250*/  FSETP.GEU.AND P1, PT, R8, 1.175494350822287508e-38, PT ;  /* 0x008000000800780b */ /* 0x000fe40003f2e000 */
[----:B------:R-:W-:Y:S02]  /*0260*/  FSEL R12, R3, 1, P0 ;  /* 0x3f800000030c7808 */ /* 0x000fe40000000000 */
[----:B--2---:R-:W-:Y:S01]  /*0270*/  FSETP.GEU.AND P2, PT, R4, 1.175494350822287508e-38, PT ;  /* 0x008000000400780b */ /* 0x004fe20003f4e000 */
[----:B------:R-:W-:Y:S01]  /*0280*/  @P0 FMUL R8, R8, 0.25 ;  /* 0x3e80000008080820 */ /* 0x000fe20000400000 */
[----:B------:R-:W-:-:S07]  /*0290*/  FSETP.GT.AND P0, PT, R4, 8.50705917302346158658e+37, PT ;  /* 0x7e8000000400780b */ /* 0x000fce0003f04000 */
[----:B------:R-:W-:Y:S01]  /*02a0*/  @!P1 FMUL R12, R12, 16777216 ;  /* 0x4b8000000c0c9820 */ /* 0x000fe20000400000 */
[----:B------:R-:W-:Y:S01]  /*02b0*/  @!P1 FMUL R8, R8, 16777216 ;  /* 0x4b80000008089820 */ /* 0x000fe20000400000 */
[----:B0-----:R-:W-:-:S03]  /*02c0*/  FSETP.GT.AND P1, PT, R10, 8.50705917302346158658e+37, PT ;  /* 0x7e8000000a00780b */ /* 0x001fc60003f24000 */
[----:B------:R0:W2:Y:S01]  /*02d0*/  MUFU.RCP R5, R8 ;  /* 0x0000000800057308 */ /* 0x0000a20000001000 */
[----:B------:R-:W-:Y:S01]  /*02e0*/  FSETP.GEU.AND P3, PT, R10, 1.175494350822287508e-38, PT ;  /* 0x008000000a00780b */ /* 0x000fe20003f6e000 */
[----:B0-----:R-:W0:Y:S01]  /*02f0*/  LDC.64 R8, c[0x0][0x248] ;  /* 0x00009200ff087b82 */ /* 0x001e220000000a00 */
[----:B--2---:R-:W-:Y:S01]  /*0300*/  FMUL R5, R5, R12 ;  /* 0x0000000c05057220 */ /* 0x004fe20000400000 */
[----:B-1----:R-:W-:-:S06]  /*0310*/  IMAD.WIDE R12, R2, 0x4, R6 ;  /* 0x00000004020c7825 */ /* 0x002fcc00078e0206 */
[----:B------:R-:W1:Y:S01]  /*0320*/  LDC.64 R6, c[0x0][0x240] ;  /* 0x00009000ff067b82 */ /* 0x000e620000000a00 */
[----:B------:R-:W2:Y:S01]  /*0330*/  LDG.E.EL.128 R12, desc[UR4][R12.64] ;  /* 0x000000040c0c7981 */ /* 0x000ea2000c2e1d00 */
[----:B------:R-:W-:Y:S01]  /*0340*/  @P0 FMUL R4, R4, 0.25 ;  /* 0x3e80000004040820 */ /* 0x000fe20000400000 */
[----:B------:R-:W-:Y:S01]  /*0350*/  @P1 FMUL R10, R10, 0.25 ;  /* 0x3e8000000a0a1820 */ /* 0x000fe20000400000 */
[----:B------:R-:W-:Y:S01]  /*0360*/  FMUL R5, R5, R28 ;  /* 0x0000001c05057220 */ /* 0x000fe20000400000 */
[C---:B------:R-:W-:Y:S01]  /*0370*/  FSEL R17, R3.reuse, 1, P1 ;  /* 0x3f80000003117808 */ /* 0x040fe20000800000 */
[----:B------:R-:W-:Y:S01]  /*0380*/  @!P2 FMUL R4, R4, 16777216 ;  /* 0x4b8000000404a820 */ /* 0x000fe20000400000 */
[----:B------:R-:W-:Y:S01]  /*0390*/  @!P3 FMUL R10, R10, 16777216 ;  /* 0x4b8000000a0ab820 */ /* 0x000fe20000400000 */
[----:B---3--:R-:W-:Y:S01]  /*03a0*/  FFMA R20, R20, R5, R24 ;  /* 0x0000000514147223 */ /* 0x008fe20000000018 */
[----:B------:R-:W-:Y:S01]  /*03b0*/  FSEL R5, R3, 1, P0 ;  /* 0x3f80000003057808 */ /* 0x000fe20000000000 */
[----:B------:R-:W-:Y:S01]  /*03c0*/  @!P3 FMUL R17, R17, 16777216 ;  /* 0x4b8000001111b820 */ /* 0x000fe20000400000 */
[----:B------:R-:W-:Y:S01]  /*03d0*/  FADD R29, R33, -R29 ;  /* 0x8000001d211d7221 */ /* 0x000fe20000000000 */
[----:B------:R-:W3:Y:S01]  /*03e0*/  MUFU.RCP R4, R4 ;  /* 0x0000000400047308 */ /* 0x000ee20000001000 */
[----:B0-----:R-:W-:-:S04]  /*03f0*/  IMAD.WIDE R8, R2, 0x4, R8 ;  /* 0x0000000402087825 */ /* 0x001fc800078e0208 */
[----:B------:R-:W-:Y:S01]  /*0400*/  @!P2 FMUL R5, R5, 16777216 ;  /* 0x4b8000000505a820 */ /* 0x000fe20000400000 */
[----:B------:R-:W-:Y:S01]  /*0410*/  FADD R19, R19, 9.9999997473787516356e-06 ;  /* 0x3727c5ac13137421 */ /* 0x000fe20000000000 */
[----:B------:R-:W-:Y:S01]  /*0420*/  FADD R30, R34, -R30 ;  /* 0x8000001e221e7221 */ /* 0x000fe20000000000 */
[----:B------:R-:W0:Y:S01]  /*0430*/  MUFU.RCP R10, R10 ;  /* 0x0000000a000a7308 */ /* 0x000e220000001000 */
[----:B-1----:R-:W-:-:S04]  /*0440*/  IMAD.WIDE R6, R0, 0x4, R6 ;  /* 0x0000000400067825 */ /* 0x002fc800078e0206 */
[----:B---3--:R-:W-:Y:S02]  /*0450*/  FMUL R16, R4, R5 ;  /* 0x0000000504107220 */ /* 0x008fe40000400000 */
[----:B------:R-:W3:Y:S02]  /*0460*/  LDG.E.128 R4, desc[UR4][R6.64] ;  /* 0x0000000406047981 */ /* 0x000ee4000c1e1d00 */
[----:B------:R-:W-:Y:S02]  /*0470*/  FMUL R16, R16, R29 ;  /* 0x0000001d10107220 */ /* 0x000fe40000400000 */
[----:B------:R-:W1:Y:S01]  /*0480*/  LDC.64 R28, c[0x0][0x210] ;  /* 0x00008400ff1c7b82 */ /* 0x000e620000000a00 */
[----:B0-----:R-:W-:Y:S01]  /*0490*/  FMUL R17, R10, R17 ;  /* 0x000000110a117220 */ /* 0x001fe20000400000 */
[----:B------:R-:W-:Y:S01]  /*04a0*/  FFMA R21, R21, R16, R25 ;  /* 0x0000001015157223 */ /* 0x000fe20000000019 */
[----:B------:R-:W3:Y:S01]  /*04b0*/  LDG.E.EL.128 R8, desc[UR4][R8.64] ;  /* 0x0000000408087981 */ /* 0x000ee2000c2e1d00 */
[----:B------:R-:W0:Y:S02]  /*04c0*/  MUFU.SQRT R16, R19 ;  /* 0x0000001300107308 */ /* 0x000e240000002000 */
[----:B0-----:R-:W-:-:S02]  /*04d0*/  FSETP.GT.AND P3, PT, R16, 8.50705917302346158658e+37, PT ;  /* 0x7e8000001000780b */ /* 0x001fc40003f64000 */
[----:B------:R-:W-:Y:S01]  /*04e0*/  FSETP.GEU.AND P4, PT, R16, 1.175494350822287508e-38, PT ;  /* 0x008000001000780b */ /* 0x000fe20003f8e000 */
[----:B------:R-:W-:-:S10]  /*04f0*/  FMUL R17, R17, R30 ;  /* 0x0000001e11117220 */ /* 0x000fd40000400000 */
[----:B------:R-:W-:-:S04]  /*0500*/  @P3 FMUL R16, R16, 0.25 ;  /* 0x3e80000010103820 */ /* 0x000fc80000400000 */
[----:B------:R-:W-:-:S04]  /*0510*/  @!P4 FMUL R16, R16, 16777216 ;  /* 0x4b8000001010c820 */ /* 0x000fc80000400000 */
[----:B------:R-:W0:Y:S01]  /*0520*/  MUFU.RCP R24, R16 ;  /* 0x0000001000187308 */ /* 0x000e220000001000 */
[----:B------:R-:W-:Y:S01]  /*0530*/  FFMA R22, R22, R17, R26 ;  /* 0x0000001116167223 */ /* 0x000fe2000000001a */
[----:B------:R-:W-:-:S05]  /*0540*/  FSEL R17, R3, 1, P3 ;  /* 0x3f80000003117808 */ /* 0x000fca0001800000 */
[----:B------:R-:W-:-:S04]  /*0550*/  @!P4 FMUL R17, R17, 16777216 ;  /* 0x4b8000001111c820 */ /* 0x000fc80000400000 */
[----:B0-----:R-:W-:Y:S02]  /*0560*/  FMUL R24, R24, R17 ;  /* 0x0000001118187220 */ /* 0x001fe40000400000 */
[----:B------:R-:W0:Y:S02]  /*0570*/  LDC.64 R16, c[0x0][0x260] ;  /* 0x00009800ff107b82 */ /* 0x000e240000000a00 */
[----:B0-----:R-:W-:-:S04]  /*0580*/  IMAD.WIDE R16, R2, 0x4, R16 ;  /* 0x0000000402107825 */ /* 0x001fc800078e0210 */
[----:B--2---:R-:W-:Y:S01]  /*0590*/  FADD R12, R12, 9.9999997473787516356e-06 ;  /* 0x3727c5ac0c0c7421 */ /* 0x004fe20000000000 */
[----:B------:R-:W-:Y:S01]  /*05a0*/  FADD R13, R13, 9.9999997473787516356e-06 ;  /* 0x3727c5ac0d0d7421 */ /* 0x000fe20000000000 */
[----:B------:R-:W-:-:S04]  /*05b0*/  FADD R14, R14, 9.9999997473787516356e-06 ;  /* 0x3727c5ac0e0e7421 */ /* 0x000fc80000000000 */
[----:B------:R-:W0:Y:S01]  /*05c0*/  MUFU.SQRT R12, R12 ;  /* 0x0000000c000c7308 */ /* 0x000e220000002000 */
[----:B------:R-:W-:-:S07]  /*05d0*/  FADD R15, R15, 9.9999997473787516356e-06 ;  /* 0x3727c5ac0f0f7421 */ /* 0x000fce0000000000 */
[----:B------:R-:W2:Y:S08]  /*05e0*/  MUFU.SQRT R13, R13 ;  /* 0x0000000d000d7308 */ /* 0x000eb00000002000 */
[----:B------:R-:W4:Y:S01]  /*05f0*/  MUFU.SQRT R14, R14 ;  /* 0x0000000e000e7308 */ /* 0x000f220000002000 */
[----:B0-----:R-:W-:-:S07]  /*0600*/  FSETP.GT.AND P0, PT, R12, 8.50705917302346158658e+37, PT ;  /* 0x7e8000000c00780b */ /* 0x001fce0003f04000 */
[----:B------:R-:W0:Y:S01]  /*0610*/  MUFU.SQRT R15, R15 ;  /* 0x0000000f000f7308 */ /* 0x000e220000002000 */
[----:B--2---:R-:W-:Y:S02]  /*0620*/  FSETP.GT.AND P2, PT, R13, 8.50705917302346158658e+37, PT ;  /* 0x7e8000000d00780b */ /* 0x004fe40003f44000 */
[----:B------:R-:W-:Y:S02]  /*0630*/  FSETP.GEU.AND P1, PT, R12, 1.175494350822287508e-38, PT ;  /* 0x008000000c00780b */ /* 0x000fe40003f2e000 */
[----:B----4-:R-:W-:Y:S01]  /*0640*/  FSETP.GT.AND P6, PT, R14, 8.50705917302346158658e+37, PT ;  /* 0x7e8000000e00780b */ /* 0x010fe20003fc4000 */
[----:B------:R-:W-:Y:S01]  /*0650*/  @P0 FMUL R12, R12, 0.25 ;  /* 0x3e8000000c0c0820 */ /* 0x000fe20000400000 */
[----:B------:R-:W-:Y:S02]  /*0660*/  FSEL R18, R3, 1, P0 ;  /* 0x3f80000003127808 */ /* 0x000fe40000000000 */
[----:B------:R-:W-:Y:S02]  /*0670*/  FSETP.GEU.AND P3, PT, R13, 1.175494350822287508e-38, PT ;  /* 0x008000000d00780b */ /* 0x000fe40003f6e000 */
[----:B0-----:R-:W-:-:S02]  /*0680*/  FSETP.GT.AND P5, PT, R15, 8.50705917302346158658e+37, PT ;  /* 0x7e8000000f00780b */ /* 0x001fc40003fa4000 */
[----:B------:R-:W-:Y:S02]  /*0690*/  FSETP.GEU.AND P4, PT, R14, 1.175494350822287508e-38, PT ;  /* 0x008000000e00780b */ /* 0x000fe40003f8e000 */
[----:B------:R-:W-:Y:S01]  /*06a0*/  FSETP.GEU.AND P0, PT, R15, 1.175494350822287508e-38, PT ;  /* 0x008000000f00780b */ /* 0x000fe20003f0e000 */
[----:B---3--:R-:W-:Y:S01]  /*06b0*/  FADD R4, R4, -R8 ;  /* 0x8000000804047221 */ /* 0x008fe20000000000 */
[----:B------:R-:W-:Y:S02]  /*06c0*/  FADD R5, R5, -R9 ;  /* 0x8000000905057221 */ /* 0x000fe40000000000 */
[----:B------:R-:W0:Y:S01]  /*06d0*/  LDC.64 R8, c[0x0][0x258] ;  /* 0x00009600ff087b82 */ /* 0x000e220000000a00 */
[----:B------:R-:W-:Y:S01]  /*06e0*/  @P2 FMUL R13, R13, 0.25 ;  /* 0x3e8000000d0d2820 */ /* 0x000fe20000400000 */
[----:B------:R-:W-:-:S03]  /*06f0*/  @P6 FMUL R14, R14, 0.25 ;  /* 0x3e8000000e0e6820 */ /* 0x000fc60000400000 */
[----:B------:R-:W-:Y:S01]  /*0700*/  @P5 FMUL R15, R15, 0.25 ;  /* 0x3e8000000f0f5820 */ /* 0x000fe20000400000 */
[----:B------:R-:W-:Y:S01]  /*0710*/  @!P3 FMUL R13, R13, 16777216 ;  /* 0x4b8000000d0db820 */ /* 0x000fe20000400000 */
[----:B------:R-:W-:Y:S02]  /*0720*/  @!P4 FMUL R14, R14, 16777216 ;  /* 0x4b8000000e0ec820 */ /* 0x000fe40000400000 */
[----:B------:R-:W-:Y:S01]  /*0730*/  @!P0 FMUL R15, R15, 16777216 ;  /* 0x4b8000000f0f8820 */ /* 0x000fe20000400000 */
[----:B------:R-:W-:Y:S02]  /*0740*/  @!P1 FMUL R12, R12, 16777216 ;  /* 0x4b8000000c0c9820 */ /* 0x000fe40000400000 */
[----:B------:R-:W-:Y:S01]  /*0750*/  MUFU.RCP R13, R13 ;  /* 0x0000000d000d7308 */ /* 0x000fe20000001000 */
[----:B------:R-:W-:Y:S01]  /*0760*/  FADD R6, R6, -R10 ;  /* 0x8000000a06067221 */ /* 0x000fe20000000000 */
[----:B------:R-:W-:-:S06]  /*0770*/  FSEL R19, R3, 1, P6 ;  /* 0x3f80000003137808 */ /* 0x000fcc0003000000 */
[----:B------:R2:W3:Y:S01]  /*0780*/  MUFU.RCP R25, R12 ;  /* 0x0000000c00197308 */ /* 0x0004e20000001000 */
[----:B------:R-:W-:-:S07]  /*0790*/  FSEL R10, R3, 1, P5 ;  /* 0x3f800000030a7808 */ /* 0x000fce0002800000 */
[----:B------:R-:W4:Y:S01]  /*07a0*/  MUFU.RCP R14, R14 ;  /* 0x0000000e000e7308 */ /* 0x000f220000001000 */
[----:B--2---:R-:W-:-:S07]  /*07b0*/  FSEL R12, R3, 1, P2 ;  /* 0x3f800000030c7808 */ /* 0x004fce0001000000 */
[----:B------:R-:W2:Y:S01]  /*07c0*/  MUFU.RCP R15, R15 ;  /* 0x0000000f000f7308 */ /* 0x000ea20000001000 */
[----:B------:R-:W-:Y:S01]  /*07d0*/  @!P1 FMUL R18, R18, 16777216 ;  /* 0x4b80000012129820 */ /* 0x000fe20000400000 */
[----:B------:R-:W-:Y:S01]  /*07e0*/  @!P3 FMUL R12, R12, 16777216 ;  /* 0x4b8000000c0cb820 */ /* 0x000fe20000400000 */
[----:B------:R-:W-:Y:S01]  /*07f0*/  @!P4 FMUL R19, R19, 16777216 ;  /* 0x4b8000001313c820 */ /* 0x000fe20000400000 */
[----:B0-----:R-:W-:-:S04]  /*0800*/  IMAD.WIDE R8, R2, 0x4, R8 ;  /* 0x0000000402087825 */ /* 0x001fc800078e0208 */
[----:B------:R-:W-:Y:S01]  /*0810*/  @!P0 FMUL R10, R10, 16777216 ;  /* 0x4b8000000a0a8820 */ /* 0x000fe20000400000 */
[----:B---3--:R-:W-:Y:S01]  /*0820*/  FMUL R25, R25, R18 ;  /* 0x0000001219197220 */ /* 0x008fe20000400000 */
[----:B------:R-:W-:Y:S01]  /*0830*/  FMUL R2, R13, R12 ;  /* 0x0000000c0d027220 */ /* 0x000fe20000400000 */
[----:B----4-:R-:W-:Y:S02]  /*0840*/  FMUL R3, R14, R19 ;  /* 0x000000130e037220 */ /* 0x010fe40000400000 */
[----:B------:R-:W3:Y:S01]  /*0850*/  LDG.E.EL.128 R16, desc[UR4][R16.64] ;  /* 0x0000000410107981 */ /* 0x000ee2000c2e1d00 */
[----:B--2---:R-:W-:-:S03]  /*0860*/  FMUL R10, R15, R10 ;  /* 0x0000000a0f0a7220 */ /* 0x004fc60000400000 */
[----:B------:R-:W3:Y:S01]  /*0870*/  LDG.E.EL.128 R12, desc[UR4][R8.64] ;  /* 0x00000004080c7981 */ /* 0x000ee2000c2e1d00 */
[----:B------:R-:W-:Y:S01]  /*0880*/  FADD R31, R35, -R31 ;  /* 0x8000001f231f7221 */ /* 0x000fe20000000000 */
[----:B------:R-:W-:Y:S01]  /*0890*/  FADD R7, R7, -R11 ;  /* 0x8000000b07077221 */ /* 0x000fe20000000000 */
[----:B------:R-:W-:Y:S01]  /*08a0*/  FMUL R25, R25, R4 ;  /* 0x0000000419197220 */ /* 0x000fe20000400000 */
[----:B------:R-:W-:Y:S01]  /*08b0*/  FMUL R2, R2, R5 ;  /* 0x0000000502027220 */ /* 0x000fe20000400000 */
[----:B------:R-:W-:Y:S01]  /*08c0*/  FMUL R24, R24, R31 ;  /* 0x0000001f18187220 */ /* 0x000fe20000400000 */
[----:B------:R-:W-:Y:S01]  /*08d0*/  FMUL R3, R3, R6 ;  /* 0x0000000603037220 */ /* 0x000fe20000400000 */
[----:B------:R-:W-:Y:S02]  /*08e0*/  FMUL R10, R10, R7 ;  /* 0x000000070a0a7220 */ /* 0x000fe40000400000 */
[----:B------:R-:W-:Y:S01]  /*08f0*/  FFMA R23, R23, R24, R27 ;  /* 0x0000001817177223 */ /* 0x000fe2000000001b */
[----:B-1----:R-:W-:-:S04]  /*0900*/  IMAD.WIDE R28, R0, 0x4, R28 ;  /* 0x00000004001c7825 */ /* 0x002fc800078e021c */
[----:B---3--:R-:W-:Y:S01]  /*0910*/  FFMA R25, R12, R25, R16 ;  /* 0x000000190c197223 */ /* 0x008fe20000000010 */
[----:B------:R-:W-:Y:S01]  /*0920*/  FFMA R2, R13, R2, R17 ;  /* 0x000000020d027223 */ /* 0x000fe20000000011 */
[----:B------:R-:W-:Y:S01]  /*0930*/  FFMA R3, R14, R3, R18 ;  /* 0x000000030e037223 */ /* 0x000fe20000000012 */
[----:B------:R-:W-:Y:S02]  /*0940*/  FFMA R10, R15, R10, R19 ;  /* 0x0000000a0f0a7223 */ /* 0x000fe40000000013 */
[C---:B------:R-:W-:Y:S01]  /*0950*/  FSETP.GEU.AND P0, PT, R20.reuse, -R25, PT ;  /* 0x800000191400720b */ /* 0x040fe20003f0e000 */
[----:B------:R-:W-:Y:S01]  /*0960*/  FADD R20, R20, R25 ;  /* 0x0000001914147221 */ /* 0x000fe20000000000 */
[C---:B------:R-:W-:Y:S01]  /*0970*/  FSETP.GEU.AND P1, PT, R21.reuse, -R2, PT ;  /* 0x800000021500720b */ /* 0x040fe20003f2e000 */
[----:B------:R-:W-:Y:S01]  /*0980*/  FADD R2, R21, R2 ;  /* 0x0000000215027221 */ /* 0x000fe20000000000 */
[C---:B------:R-:W-:Y:S01]  /*0990*/  FSETP.GEU.AND P2, PT, R22.reuse, -R3, PT ;  /* 0x800000031600720b */ /* 0x040fe20003f4e000 */
[----:B------:R-:W-:Y:S01]  /*09a0*/  FADD R3, R22, R3 ;  /* 0x0000000316037221 */ /* 0x000fe20000000000 */
[C---:B------:R-:W-:Y:S01]  /*09b0*/  FSETP.GEU.AND P3, PT, R23.reuse, -R10, PT ;  /* 0x8000000a1700720b */ /* 0x040fe20003f6e000 */
[----:B------:R-:W-:Y:S01]  /*09c0*/  FADD R10, R23, R10 ;  /* 0x0000000a170a7221 */ /* 0x000fe20000000000 */
[----:B------:R-:W-:-:S02]  /*09d0*/  FSEL R20, R20, RZ, P0 ;  /* 0x000000ff14147208 */ /* 0x000fc40000000000 */
[----:B------:R-:W-:Y:S02]  /*09e0*/  FSEL R21, R2, RZ, P1 ;  /* 0x000000ff02157208 */ /* 0x000fe40000800000 */
[----:B------:R-:W-:Y:S02]  /*09f0*/  FSEL R22, R3, RZ, P2 ;  /* 0x000000ff03167208 */ /* 0x000fe40001000000 */
[----:B------:R-:W-:-:S05]  /*0a00*/  FSEL R23, R10, RZ, P3 ;  /* 0x000000ff0a177208 */ /* 0x000fca0001800000 */
[----:B------:R-:W-:Y:S01]  /*0a10*/  STG.E.128 desc[UR4][R28.64], R20 ;  /* 0x000000141c007986 */ /* 0x000fe2000c101d04 */
[----:B------:R-:W-:Y:S05]  /*0a20*/  EXIT ;  /* 0x000000000000794d */ /* 0x000fea0003800000 */
.L_x_0:
[----:B------:R-:W-:-:S00]  /*0a30*/  BRA `(.L_x_0) ;  /* 0xfffffffc00fc7947 */ /* 0x000fc0000383ffff */
[----:B------:R-:W-:-:S00]  /*0a40*/  NOP ;  /* 0x0000000000007918 */ /* 0x000fc00000000000 */
        /* <DEDUP_REMOVED lines=11> */
.L_x_1:


//--------------------- .nv.global.init           --------------------------
	.section	.nv.global.init,"aw",@progbits
.nv.global.init:
	.type		_$_str,@object
	.size		_$_str,(_$_str_$_2 - _$_str)
_$_str:
        /*0000*/ 	.byte	0x5f, 0x5f, 0x43, 0x55, 0x44, 0x41, 0x5f, 0x46, 0x54, 0x5a, 0x00
	.type		_$_str_$_2,@object
	.size		_$_str_$_2,(.L_1 - _$_str_$_2)
_$_str_$_2:
        /*000b*/ 	.byte	0x5f, 0x5f, 0x43, 0x55, 0x44, 0x41, 0x5f, 0x50, 0x52, 0x45, 0x43, 0x5f, 0x53, 0x51, 0x52, 0x54
        /*001b*/ 	.byte	0x00
.L_1:


//--------------------- .nv.constant0.triton_poi_fused__native_batch_norm_legit_no_training_add_relu_33 --------------------------
	.section	.nv.constant0.triton_poi_fused__native_batch_norm_legit_no_training_add_relu_33,"a",@progbits
	.sectionflags	@""
	.align	4
.nv.constant0.triton_poi_fused__native_batch_norm_legit_no_training_add_relu_33:
	.zero		620
